	.headerflags	@"EF_CUDA_TEXMODE_UNIFIED EF_CUDA_64BIT_ADDRESS EF_CUDA_ACCELERATORS EF_CUDA_SM90 EF_CUDA_VIRTUAL_SM(EF_CUDA_SM90)"
	.elftype	@"ET_EXEC"


//--------------------- .nv.info                  --------------------------
	.section	.nv.info,"",@"SHT_CUDA_INFO"
	.align	4


	//----- nvinfo : EIATTR_REGCOUNT
	.align		4
        /*0000*/ 	.byte	0x04, 0x2f
        /*0002*/ 	.short	(.L_3 - .L_2)
	.align		4
.L_2:
        /*0004*/ 	.word	index@(triton_poi_fused__native_batch_norm_legit_no_training_mul_sigmoid_49)
        /*0008*/ 	.word	0x00000011


	//----- nvinfo : EIATTR_MIN_STACK_SIZE
	.align		4
.L_3:
        /*000c*/ 	.byte	0x04, 0x12
        /*000e*/ 	.short	(.L_5 - .L_4)
	.align		4
.L_4:
        /*0010*/ 	.word	index@(triton_poi_fused__native_batch_norm_legit_no_training_mul_sigmoid_49)
        /*0014*/ 	.word	0x00000000


	//----- nvinfo : EIATTR_FRAME_SIZE
	.align		4
.L_5:
        /*0018*/ 	.byte	0x04, 0x11
        /*001a*/ 	.short	(.L_7 - .L_6)
	.align		4
.L_6:
        /*001c*/ 	.word	index@(triton_poi_fused__native_batch_norm_legit_no_training_mul_sigmoid_49)
        /*0020*/ 	.word	0x00000000


	//----- nvinfo : EIATTR_MIN_STACK_SIZE
	.align		4
.L_7:
        /*0024*/ 	.byte	0x04, 0x12
        /*0026*/ 	.short	(.L_9 - .L_8)
	.align		4
.L_8:
        /*0028*/ 	.word	index@(triton_poi_fused__native_batch_norm_legit_no_training_mul_sigmoid_49)
        /*002c*/ 	.word	0x00000000
.L_9:


//--------------------- .nv.info.triton_poi_fused__native_batch_norm_legit_no_training_mul_sigmoid_49 --------------------------
	.section	.nv.info.triton_poi_fused__native_batch_norm_legit_no_training_mul_sigmoid_49,"",@"SHT_CUDA_INFO"
	.sectionflags	@""
	.align	4


	//----- nvinfo : EIATTR_CUDA_API_VERSION
	.align		4
        /*0000*/ 	.byte	0x04, 0x37
        /*0002*/ 	.short	(.L_11 - .L_10)
.L_10:
        /*0004*/ 	.word	0x0000007c


	//----- nvinfo : EIATTR_KPARAM_INFO
	.align		4
.L_11:
        /*0008*/ 	.byte	0x04, 0x17
        /*000a*/ 	.short	(.L_13 - .L_12)
.L_12:
        /*000c*/ 	.word	0x00000000
        /*0010*/ 	.short	0x0006
        /*0012*/ 	.short	0x0030
        /*0014*/ 	.byte	0x00, 0xf0, 0x11, 0x00


	//----- nvinfo : EIATTR_KPARAM_INFO
	.align		4
.L_13:
        /*0018*/ 	.byte	0x04, 0x17
        /*001a*/ 	.short	(.L_15 - .L_14)
.L_14:
        /*001c*/ 	.word	0x00000000
        /*0020*/ 	.short	0x0005
        /*0022*/ 	.short	0x0028
        /*0024*/ 	.byte	0x00, 0xf4, 0x21, 0x00


	//----- nvinfo : EIATTR_KPARAM_INFO
	.align		4
.L_15:
        /*0028*/ 	.byte	0x04, 0x17
        /*002a*/ 	.short	(.L_17 - .L_16)
.L_16:
        /*002c*/ 	.word	0x00000000
        /*0030*/ 	.short	0x0004
        /*0032*/ 	.short	0x0020
        /*0034*/ 	.byte	0x00, 0xf4, 0x21, 0x00


	//----- nvinfo : EIATTR_KPARAM_INFO
	.align		4
.L_17:
        /*0038*/ 	.byte	0x04, 0x17
        /*003a*/ 	.short	(.L_19 - .L_18)
.L_18:
        /*003c*/ 	.word	0x00000000
        /*0040*/ 	.short	0x0003
        /*0042*/ 	.short	0x0018
        /*0044*/ 	.byte	0x00, 0xf4, 0x21, 0x00


	//----- nvinfo : EIATTR_KPARAM_INFO
	.align		4
.L_19:
        /*0048*/ 	.byte	0x04, 0x17
        /*004a*/ 	.short	(.L_21 - .L_20)
.L_20:
        /*004c*/ 	.word	0x00000000
        /*0050*/ 	.short	0x0002
        /*0052*/ 	.short	0x0010
        /*0054*/ 	.byte	0x00, 0xf4, 0x21, 0x00


	//----- nvinfo : EIATTR_KPARAM_INFO
	.align		4
.L_21:
        /*0058*/ 	.byte	0x04, 0x17
        /*005a*/ 	.short	(.L_23 - .L_22)
.L_22:
        /*005c*/ 	.word	0x00000000
        /*0060*/ 	.short	0x0001
        /*0062*/ 	.short	0x0008
        /*0064*/ 	.byte	0x00, 0xf4, 0x21, 0x00


	//----- nvinfo : EIATTR_KPARAM_INFO
	.align		4
.L_23:
        /*0068*/ 	.byte	0x04, 0x17
        /*006a*/ 	.short	(.L_25 - .L_24)
.L_24:
        /*006c*/ 	.word	0x00000000
        /*0070*/ 	.short	0x0000
        /*0072*/ 	.short	0x0000
        /*0074*/ 	.byte	0x00, 0xf4, 0x21, 0x00


	//----- nvinfo : EIATTR_SPARSE_MMA_MASK
	.align		4
.L_25:
        /*0078*/ 	.byte	0x03, 0x50
        /*007a*/ 	.short	0x0000


	//----- nvinfo : EIATTR_MAXREG_COUNT
	.align		4
        /*007c*/ 	.byte	0x03, 0x1b
        /*007e*/ 	.short	0x00ff


	//----- nvinfo : EIATTR_EXIT_INSTR_OFFSETS
	.align		4
        /*0080*/ 	.byte	0x04, 0x1c
        /*0082*/ 	.short	(.L_27 - .L_26)


	//   ....[0]....
.L_26:
        /*0084*/ 	.word	0x00000520


	//----- nvinfo : EIATTR_REQNTID
	.align		4
.L_27:
        /*0088*/ 	.byte	0x04, 0x10
        /*008a*/ 	.short	(.L_29 - .L_28)
.L_28:
        /*008c*/ 	.word	0x00000080
        /*0090*/ 	.word	0x00000001
        /*0094*/ 	.word	0x00000001


	//----- nvinfo : EIATTR_CBANK_PARAM_SIZE
	.align		4
.L_29:
        /*0098*/ 	.byte	0x03, 0x19
        /*009a*/ 	.short	0x0034


	//----- nvinfo : EIATTR_PARAM_CBANK
	.align		4
        /*009c*/ 	.byte	0x04, 0x0a
        /*009e*/ 	.short	(.L_31 - .L_30)
	.align		4
.L_30:
        /*00a0*/ 	.word	index@(.nv.constant0.triton_poi_fused__native_batch_norm_legit_no_training_mul_sigmoid_49)
        /*00a4*/ 	.short	0x0210
        /*00a6*/ 	.short	0x0034


	//----- nvinfo : EIATTR_SW_WAR
	.align		4
.L_31:
        /*00a8*/ 	.byte	0x04, 0x36
        /*00aa*/ 	.short	(.L_33 - .L_32)
.L_32:
        /*00ac*/ 	.word	0x00000008
.L_33:


//--------------------- .nv.callgraph             --------------------------
	.section	.nv.callgraph,"",@"SHT_CUDA_CALLGRAPH"
	.align	4
	.sectionentsize	8
	.align		4
        /*0000*/ 	.word	0x00000000
	.align		4
        /*0004*/ 	.word	0xffffffff
	.align		4
        /*0008*/ 	.word	0x00000000
	.align		4
        /*000c*/ 	.word	0xfffffffe
	.align		4
        /*0010*/ 	.word	0x00000000
	.align		4
        /*0014*/ 	.word	0xfffffffd
	.align		4
        /*0018*/ 	.word	0x00000000
	.align		4
        /*001c*/ 	.word	0xfffffffc


//--------------------- .nv.constant4             --------------------------
	.section	.nv.constant4,"a",@progbits
	.align	8
	.align		8
.nv.constant4:
        /*0000*/ 	.dword	_$_str
	.align		8
        /*0008*/ 	.dword	_$_str_$_2


//--------------------- .text.triton_poi_fused__native_batch_norm_legit_no_training_mul_sigmoid_49 --------------------------
	.section	.text.triton_poi_fused__native_batch_norm_legit_no_training_mul_sigmoid_49,"ax",@progbits
	.align	128
        .global         triton_poi_fused__native_batch_norm_legit_no_training_mul_sigmoid_49
        .type           triton_poi_fused__native_batch_norm_legit_no_training_mul_sigmoid_49,@function
        .size           triton_poi_fused__native_batch_norm_legit_no_training_mul_sigmoid_49,(.L_x_1 - triton_poi_fused__native_batch_norm_legit_no_training_mul_sigmoid_49)
        .other          triton_poi_fused__native_batch_norm_legit_no_training_mul_sigmoid_49,@"STO_CUDA_ENTRY STV_DEFAULT"
triton_poi_fused__native_batch_norm_legit_no_training_mul_sigmoid_49:
.text.triton_poi_fused__native_batch_norm_legit_no_training_mul_sigmoid_49:
[----:B------:R-:W-:Y:S01]  /*0000*/  LDC R1, c[0x0][0x28] ;  /* 0x00000a00ff017b82 */ /* 0x000fe20000000800 */
[----:B------:R-:W1:Y:S07]  /*0010*/  S2R R0, SR_TID.X ;  /* 0x0000000000007919 */ /* 0x000e6e0000002100 */
[----:B------:R-:W2:Y:S01]  /*0020*/  LDC.64 R2, c[0x0][0x228] ;  /* 0x00008a00ff027b82 */ /* 0x000ea20000000a00 */
[----:B------:R-:W-:Y:S01]  /*0030*/  ULDC.64 UR4, c[0x0][0x208] ;  /* 0x0000820000047ab9 */ /* 0x000fe20000000a00 */
[----:B------:R-:W3:Y:S06]  /*0040*/  S2R R5, SR_CTAID.X ;  /* 0x0000000000057919 */ /* 0x000eec0000002500 */
[----:B------:R-:W4:Y:S08]  /*0050*/  LDC.64 R6, c[0x0][0x220] ;  /* 0x00008800ff067b82 */ /* 0x000f300000000a00 */
[----:B------:R-:W5:Y:S08]  /*0060*/  LDC.64 R8, c[0x0][0x230] ;  /* 0x00008c00ff087b82 */ /* 0x000f700000000a00 */
[----:B------:R-:W5:Y:S01]  /*0070*/  LDC.64 R10, c[0x0][0x238] ;  /* 0x00008e00ff0a7b82 */ /* 0x000f620000000a00 */
[----:B-1----:R-:W-:-:S04]  /*0080*/  SHF.L.U32 R0, R0, 0x1, RZ ;  /* 0x0000000100007819 */ /* 0x002fc800000006ff */
[----:B------:R-:W-:-:S04]  /*0090*/  LOP3.LUT R0, R0, 0xfe, RZ, 0xc0, !PT ;  /* 0x000000fe00007812 */ /* 0x000fc800078ec0ff */
[----:B---3--:R-:W-:-:S05]  /*00a0*/  LEA R0, R5, R0, 0x8 ;  /* 0x0000000005007211 */ /* 0x008fca00078e40ff */
[----:B------:R-:W-:-:S05]  /*00b0*/  IMAD.HI R4, R0, 0x2aaaaaab, RZ ;  /* 0x2aaaaaab00047827 */ /* 0x000fca00078e02ff */
[----:B------:R-:W-:-:S04]  /*00c0*/  SHF.R.U32.HI R5, RZ, 0x1f, R4 ;  /* 0x0000001fff057819 */ /* 0x000fc80000011604 */
[----:B------:R-:W-:-:S05]  /*00d0*/  LEA.HI R5, R4, R5, RZ, 0x17 ;  /* 0x0000000504057211 */ /* 0x000fca00078fb8ff */
[----:B------:R-:W-:Y:S02]  /*00e0*/  IMAD R13, R5, -0xc00, R0 ;  /* 0xfffff400050d7824 */ /* 0x000fe400078e0200 */
[----:B------:R-:W1:Y:S02]  /*00f0*/  LDC.64 R4, c[0x0][0x218] ;  /* 0x00008600ff047b82 */ /* 0x000e640000000a00 */
[----:B--2---:R-:W-:-:S06]  /*0100*/  IMAD.WIDE R2, R13, 0x4, R2 ;  /* 0x000000040d027825 */ /* 0x004fcc00078e0202 */
[----:B------:R-:W2:Y:S01]  /*0110*/  LDG.E.EL.64 R2, desc[UR4][R2.64] ;  /* 0x0000000402027981 */ /* 0x000ea2000c2e1b00 */
[----:B----4-:R-:W-:-:S04]  /*0120*/  IMAD.WIDE R6, R13, 0x4, R6 ;  /* 0x000000040d067825 */ /* 0x010fc800078e0206 */
[C---:B-----5:R-:W-:Y:S02]  /*0130*/  IMAD.WIDE R8, R13.reuse, 0x4, R8 ;  /* 0x000000040d087825 */ /* 0x060fe400078e0208 */
[----:B------:R-:W3:Y:S02]  /*0140*/  LDG.E.EL.64 R6, desc[UR4][R6.64] ;  /* 0x0000000406067981 */ /* 0x000ee4000c2e1b00 */
[----:B0-----:R-:W-:Y:S02]  /*0150*/  IMAD.WIDE R10, R13, 0x4, R10 ;  /* 0x000000040d0a7825 */ /* 0x001fe400078e020a */
[----:B------:R-:W4:Y:S04]  /*0160*/  LDG.E.EL.64 R8, desc[UR4][R8.64] ;  /* 0x0000000408087981 */ /* 0x000f28000c2e1b00 */
[----:B------:R-:W4:Y:S01]  /*0170*/  LDG.E.EL.64 R10, desc[UR4][R10.64] ;  /* 0x000000040a0a7981 */ /* 0x000f22000c2e1b00 */
[----:B-1----:R-:W-:-:S06]  /*0180*/  IMAD.WIDE R4, R0, 0x4, R4 ;  /* 0x0000000400047825 */ /* 0x002fcc00078e0204 */
[----:B------:R-:W3:Y:S01]  /*0190*/  LDG.E.64 R4, desc[UR4][R4.64] ;  /* 0x0000000404047981 */ /* 0x000ee2000c1e1b00 */
[----:B--2---:R-:W-:Y:S01]  /*01a0*/  FADD R2, R2, 9.9999997473787516356e-06 ;  /* 0x3727c5ac02027421 */ /* 0x004fe20000000000 */
[----:B------:R-:W-:-:S03]  /*01b0*/  FADD R3, R3, 9.9999997473787516356e-06 ;  /* 0x3727c5ac03037421 */ /* 0x000fc60000000000 */
[----:B------:R-:W0:Y:S08]  /*01c0*/  MUFU.SQRT R12, R2 ;  /* 0x00000002000c7308 */ /* 0x000e300000002000 */
[----:B------:R-:W1:Y:S01]  /*01d0*/  MUFU.SQRT R13, R3 ;  /* 0x00000003000d7308 */ /* 0x000e620000002000 */
[C---:B0-----:R-:W-:Y:S02]  /*01e0*/  FSETP.GT.AND P0, PT, R12.reuse, 8.50705917302346158658e+37, PT ;  /* 0x7e8000000c00780b */ /* 0x041fe40003f04000 */
[----:B------:R-:W-:-:S02]  /*01f0*/  FSETP.GEU.AND P2, PT, R12, 1.175494350822287508e-38, PT ;  /* 0x008000000c00780b */ /* 0x000fc40003f4e000 */
[C---:B-1----:R-:W-:Y:S02]  /*0200*/  FSETP.GT.AND P1, PT, R13.reuse, 8.50705917302346158658e+37, PT ;  /* 0x7e8000000d00780b */ /* 0x042fe40003f24000 */
[----:B------:R-:W-:-:S07]  /*0210*/  FSETP.GEU.AND P3, PT, R13, 1.175494350822287508e-38, PT ;  /* 0x008000000d00780b */ /* 0x000fce0003f6e000 */
[----:B------:R-:W-:Y:S01]  /*0220*/  @P0 FMUL R12, R12, 0.25 ;  /* 0x3e8000000c0c0820 */ /* 0x000fe20000400000 */
[----:B------:R-:W-:-:S03]  /*0230*/  HFMA2.MMA R2, -RZ, RZ, 1.625, 0 ;  /* 0x3e800000ff027435 */ /* 0x000fc600000001ff */
[----:B------:R-:W-:Y:S01]  /*0240*/  @!P2 FMUL R12, R12, 16777216 ;  /* 0x4b8000000c0ca820 */ /* 0x000fe20000400000 */
[----:B------:R-:W-:-:S05]  /*0250*/  @P1 FMUL R13, R13, 0.25 ;  /* 0x3e8000000d0d1820 */ /* 0x000fca0000400000 */
[----:B------:R-:W0:Y:S01]  /*0260*/  MUFU.RCP R12, R12 ;  /* 0x0000000c000c7308 */ /* 0x000e220000001000 */
[----:B------:R-:W-:Y:S01]  /*0270*/  @!P3 FMUL R13, R13, 16777216 ;  /* 0x4b8000000d0db820 */ /* 0x000fe20000400000 */
[----:B------:R-:W-:-:S06]  /*0280*/  FSEL R3, R2, 1, P0 ;  /* 0x3f80000002037808 */ /* 0x000fcc0000000000 */
[----:B------:R-:W1:Y:S01]  /*0290*/  MUFU.RCP R13, R13 ;  /* 0x0000000d000d7308 */ /* 0x000e620000001000 */
[----:B------:R-:W-:Y:S01]  /*02a0*/  @!P2 FMUL R3, R3, 16777216 ;  /* 0x4b8000000303a820 */ /* 0x000fe20000400000 */
[----:B------:R-:W-:Y:S01]  /*02b0*/  FSEL R14, R2, 1, P1 ;  /* 0x3f800000020e7808 */ /* 0x000fe20000800000 */
[----:B---3--:R-:W-:Y:S02]  /*02c0*/  FADD R4, R4, -R6 ;  /* 0x8000000604047221 */ /* 0x008fe40000000000 */
[----:B0-----:R-:W-:Y:S02]  /*02d0*/  FMUL R3, R12, R3 ;  /* 0x000000030c037220 */ /* 0x001fe40000400000 */
[----:B------:R-:W-:Y:S01]  /*02e0*/  @!P3 FMUL R14, R14, 16777216 ;  /* 0x4b8000000e0eb820 */ /* 0x000fe20000400000 */
[----:B------:R-:W-:Y:S01]  /*02f0*/  FADD R5, R5, -R7 ;  /* 0x8000000705057221 */ /* 0x000fe20000000000 */
[----:B------:R-:W-:Y:S02]  /*0300*/  FMUL R3, R4, R3 ;  /* 0x0000000304037220 */ /* 0x000fe40000400000 */
[----:B-1----:R-:W-:-:S02]  /*0310*/  FMUL R14, R13, R14 ;  /* 0x0000000e0d0e7220 */ /* 0x002fc40000400000 */
[----:B----4-:R-:W-:Y:S02]  /*0320*/  FFMA R8, R8, R3, R10 ;  /* 0x0000000308087223 */ /* 0x010fe4000000000a */
[----:B------:R-:W-:Y:S02]  /*0330*/  FMUL R14, R5, R14 ;  /* 0x0000000e050e7220 */ /* 0x000fe40000400000 */
[----:B------:R-:W-:Y:S02]  /*0340*/  FADD R3, RZ, -R8 ;  /* 0x80000008ff037221 */ /* 0x000fe40000000000 */
[----:B------:R-:W-:Y:S02]  /*0350*/  FFMA R9, R9, R14, R11 ;  /* 0x0000000e09097223 */ /* 0x000fe4000000000b */
[----:B------:R-:W-:Y:S02]  /*0360*/  FMUL R4, R3, 1.4426950216293334961 ;  /* 0x3fb8aa3b03047820 */ /* 0x000fe40000400000 */
[----:B------:R-:W-:-:S04]  /*0370*/  FADD R3, RZ, -R9 ;  /* 0x80000009ff037221 */ /* 0x000fc80000000000 */
[----:B------:R-:W-:Y:S01]  /*0380*/  FMUL R6, R3, 1.4426950216293334961 ;  /* 0x3fb8aa3b03067820 */ /* 0x000fe20000400000 */
[----:B------:R-:W-:-:S04]  /*0390*/  FSETP.GEU.AND P0, PT, R4, -126, PT ;  /* 0xc2fc00000400780b */ /* 0x000fc80003f0e000 */
[----:B------:R-:W-:-:S09]  /*03a0*/  FSETP.GEU.AND P1, PT, R6, -126, PT ;  /* 0xc2fc00000600780b */ /* 0x000fd20003f2e000 */
[----:B------:R-:W-:-:S04]  /*03b0*/  @!P0 FMUL R4, R4, 0.5 ;  /* 0x3f00000004048820 */ /* 0x000fc80000400000 */
[----:B------:R-:W-:Y:S01]  /*03c0*/  @!P1 FMUL R6, R6, 0.5 ;  /* 0x3f00000006069820 */ /* 0x000fe20000400000 */
[----:B------:R-:W0:Y:S08]  /*03d0*/  MUFU.EX2 R3, R4 ;  /* 0x0000000400037308 */ /* 0x000e300000000800 */
[----:B------:R-:W1:Y:S01]  /*03e0*/  MUFU.EX2 R5, R6 ;  /* 0x0000000600057308 */ /* 0x000e620000000800 */
[----:B0-----:R-:W-:-:S04]  /*03f0*/  @!P0 FMUL R3, R3, R3 ;  /* 0x0000000303038220 */ /* 0x001fc80000400000 */
[----:B------:R-:W-:Y:S01]  /*0400*/  FADD R7, R3, 1 ;  /* 0x3f80000003077421 */ /* 0x000fe20000000000 */
[----:B-1----:R-:W-:-:S04]  /*0410*/  @!P1 FMUL R5, R5, R5 ;  /* 0x0000000505059220 */ /* 0x002fc80000400000 */
[----:B------:R-:W-:Y:S01]  /*0420*/  FADD R10, R5, 1 ;  /* 0x3f800000050a7421 */ /* 0x000fe20000000000 */
[----:B------:R-:W-:Y:S01]  /*0430*/  FSETP.GT.AND P0, PT, R7, 8.50705917302346158658e+37, PT ;  /* 0x7e8000000700780b */ /* 0x000fe20003f04000 */
[----:B------:R-:W0:Y:S03]  /*0440*/  LDC.64 R4, c[0x0][0x210] ;  /* 0x00008400ff047b82 */ /* 0x000e260000000a00 */
[----:B------:R-:W-:-:S09]  /*0450*/  FSETP.GT.AND P1, PT, R10, 8.50705917302346158658e+37, PT ;  /* 0x7e8000000a00780b */ /* 0x000fd20003f24000 */
[----:B------:R-:W-:-:S04]  /*0460*/  @P0 FMUL R7, R7, 0.25 ;  /* 0x3e80000007070820 */ /* 0x000fc80000400000 */
[----:B------:R-:W-:Y:S02]  /*0470*/  @P1 FMUL R10, R10, 0.25 ;  /* 0x3e8000000a0a1820 */ /* 0x000fe40000400000 */
[----:B------:R-:W1:Y:S08]  /*0480*/  MUFU.RCP R7, R7 ;  /* 0x0000000700077308 */ /* 0x000e700000001000 */
[----:B------:R-:W2:Y:S01]  /*0490*/  MUFU.RCP R10, R10 ;  /* 0x0000000a000a7308 */ /* 0x000ea20000001000 */
[----:B------:R-:W-:-:S02]  /*04a0*/  FSEL R6, R2, 1, P0 ;  /* 0x3f80000002067808 */ /* 0x000fc40000000000 */
[----:B------:R-:W-:-:S03]  /*04b0*/  FSEL R3, R2, 1, P1 ;  /* 0x3f80000002037808 */ /* 0x000fc60000800000 */
[----:B-1----:R-:W-:-:S04]  /*04c0*/  FMUL R11, R7, R6 ;  /* 0x00000006070b7220 */ /* 0x002fc80000400000 */
[----:B------:R-:W-:Y:S01]  /*04d0*/  FMUL R8, R8, R11 ;  /* 0x0000000b08087220 */ /* 0x000fe20000400000 */
[----:B--2---:R-:W-:Y:S01]  /*04e0*/  FMUL R6, R10, R3 ;  /* 0x000000030a067220 */ /* 0x004fe20000400000 */
[----:B0-----:R-:W-:-:S04]  /*04f0*/  IMAD.WIDE R2, R0, 0x4, R4 ;  /* 0x0000000400027825 */ /* 0x001fc800078e0204 */
[----:B------:R-:W-:-:S05]  /*0500*/  FMUL R9, R9, R6 ;  /* 0x0000000609097220 */ /* 0x000fca0000400000 */
[----:B------:R-:W-:Y:S01]  /*0510*/  STG.E.64 desc[UR4][R2.64], R8 ;  /* 0x0000000802007986 */ /* 0x000fe2000c101b04 */
[----:B------:R-:W-:Y:S05]  /*0520*/  EXIT ;  /* 0x000000000000794d */ /* 0x000fea0003800000 */
.L_x_0:
[----:B------:R-:W-:-:S00]  /*0530*/  BRA `(.L_x_0) ;  /* 0xfffffffc00fc7947 */ /* 0x000fc0000383ffff */
[----:B------:R-:W-:-:S00]  /*0540*/  NOP ;  /* 0x0000000000007918 */ /* 0x000fc00000000000 */
        /* <DEDUP_REMOVED lines=11> */
.L_x_1:


//--------------------- .nv.global.init           --------------------------
	.section	.nv.global.init,"aw",@progbits
.nv.global.init:
	.type		_$_str,@object
	.size		_$_str,(_$_str_$_2 - _$_str)
_$_str:
        /*0000*/ 	.byte	0x5f, 0x5f, 0x43, 0x55, 0x44, 0x41, 0x5f, 0x46, 0x54, 0x5a, 0x00
	.type		_$_str_$_2,@object
	.size		_$_str_$_2,(.L_1 - _$_str_$_2)
_$_str_$_2:
        /*000b*/ 	.byte	0x5f, 0x5f, 0x43, 0x55, 0x44, 0x41, 0x5f, 0x50, 0x52, 0x45, 0x43, 0x5f, 0x53, 0x51, 0x52, 0x54
        /*001b*/ 	.byte	0x00
.L_1:


//--------------------- .nv.constant0.triton_poi_fused__native_batch_norm_legit_no_training_mul_sigmoid_49 --------------------------
	.section	.nv.constant0.triton_poi_fused__native_batch_norm_legit_no_training_mul_sigmoid_49,"a",@progbits
	.sectionflags	@""
	.align	4
.nv.constant0.triton_poi_fused__native_batch_norm_legit_no_training_mul_sigmoid_49:
	.zero		580
